	.headerflags	@"EF_CUDA_TEXMODE_UNIFIED EF_CUDA_64BIT_ADDRESS EF_CUDA_ACCELERATORS EF_CUDA_SM90 EF_CUDA_VIRTUAL_SM(EF_CUDA_SM90)"
	.elftype	@"ET_EXEC"


//--------------------- .nv.info                  --------------------------
	.section	.nv.info,"",@"SHT_CUDA_INFO"
	.align	4


	//----- nvinfo : EIATTR_REGCOUNT
	.align		4
        /*0000*/ 	.byte	0x04, 0x2f
        /*0002*/ 	.short	(.L_1 - .L_0)
	.align		4
.L_0:
        /*0004*/ 	.word	index@(triton_poi_fused__to_copy_11)
        /*0008*/ 	.word	0x0000000a


	//----- nvinfo : EIATTR_MIN_STACK_SIZE
	.align		4
.L_1:
        /*000c*/ 	.byte	0x04, 0x12
        /*000e*/ 	.short	(.L_3 - .L_2)
	.align		4
.L_2:
        /*0010*/ 	.word	index@(triton_poi_fused__to_copy_11)
        /*0014*/ 	.word	0x00000000


	//----- nvinfo : EIATTR_FRAME_SIZE
	.align		4
.L_3:
        /*0018*/ 	.byte	0x04, 0x11
        /*001a*/ 	.short	(.L_5 - .L_4)
	.align		4
.L_4:
        /*001c*/ 	.word	index@(triton_poi_fused__to_copy_11)
        /*0020*/ 	.word	0x00000000


	//----- nvinfo : EIATTR_MIN_STACK_SIZE
	.align		4
.L_5:
        /*0024*/ 	.byte	0x04, 0x12
        /*0026*/ 	.short	(.L_7 - .L_6)
	.align		4
.L_6:
        /*0028*/ 	.word	index@(triton_poi_fused__to_copy_11)
        /*002c*/ 	.word	0x00000000
.L_7:


//--------------------- .nv.info.triton_poi_fused__to_copy_11 --------------------------
	.section	.nv.info.triton_poi_fused__to_copy_11,"",@"SHT_CUDA_INFO"
	.sectionflags	@""
	.align	4


	//----- nvinfo : EIATTR_CUDA_API_VERSION
	.align		4
        /*0000*/ 	.byte	0x04, 0x37
        /*0002*/ 	.short	(.L_9 - .L_8)
.L_8:
        /*0004*/ 	.word	0x0000007c


	//----- nvinfo : EIATTR_KPARAM_INFO
	.align		4
.L_9:
        /*0008*/ 	.byte	0x04, 0x17
        /*000a*/ 	.short	(.L_11 - .L_10)
.L_10:
        /*000c*/ 	.word	0x00000000
        /*0010*/ 	.short	0x0001
        /*0012*/ 	.short	0x0008
        /*0014*/ 	.byte	0x00, 0xf0, 0x11, 0x00


	//----- nvinfo : EIATTR_KPARAM_INFO
	.align		4
.L_11:
        /*0018*/ 	.byte	0x04, 0x17
        /*001a*/ 	.short	(.L_13 - .L_12)
.L_12:
        /*001c*/ 	.word	0x00000000
        /*0020*/ 	.short	0x0000
        /*0022*/ 	.short	0x0000
        /*0024*/ 	.byte	0x00, 0xf4, 0x21, 0x00


	//----- nvinfo : EIATTR_SPARSE_MMA_MASK
	.align		4
.L_13:
        /*0028*/ 	.byte	0x03, 0x50
        /*002a*/ 	.short	0x0000


	//----- nvinfo : EIATTR_MAXREG_COUNT
	.align		4
        /*002c*/ 	.byte	0x03, 0x1b
        /*002e*/ 	.short	0x00ff


	//----- nvinfo : EIATTR_EXIT_INSTR_OFFSETS
	.align		4
        /*0030*/ 	.byte	0x04, 0x1c
        /*0032*/ 	.short	(.L_15 - .L_14)


	//   ....[0]....
.L_14:
        /*0034*/ 	.word	0x000000f0


	//   ....[1]....
        /*0038*/ 	.word	0x00000120


	//----- nvinfo : EIATTR_REQNTID
	.align		4
.L_15:
        /*003c*/ 	.byte	0x04, 0x10
        /*003e*/ 	.short	(.L_17 - .L_16)
.L_16:
        /*0040*/ 	.word	0x00000080
        /*0044*/ 	.word	0x00000001
        /*0048*/ 	.word	0x00000001


	//----- nvinfo : EIATTR_CBANK_PARAM_SIZE
	.align		4
.L_17:
        /*004c*/ 	.byte	0x03, 0x19
        /*004e*/ 	.short	0x000c


	//----- nvinfo : EIATTR_PARAM_CBANK
	.align		4
        /*0050*/ 	.byte	0x04, 0x0a
        /*0052*/ 	.short	(.L_19 - .L_18)
	.align		4
.L_18:
        /*0054*/ 	.word	index@(.nv.constant0.triton_poi_fused__to_copy_11)
        /*0058*/ 	.short	0x0210
        /*005a*/ 	.short	0x000c


	//----- nvinfo : EIATTR_SW_WAR
	.align		4
.L_19:
        /*005c*/ 	.byte	0x04, 0x36
        /*005e*/ 	.short	(.L_21 - .L_20)
.L_20:
        /*0060*/ 	.word	0x00000008
.L_21:


//--------------------- .nv.callgraph             --------------------------
	.section	.nv.callgraph,"",@"SHT_CUDA_CALLGRAPH"
	.align	4
	.sectionentsize	8
	.align		4
        /*0000*/ 	.word	0x00000000
	.align		4
        /*0004*/ 	.word	0xffffffff
	.align		4
        /*0008*/ 	.word	0x00000000
	.align		4
        /*000c*/ 	.word	0xfffffffe
	.align		4
        /*0010*/ 	.word	0x00000000
	.align		4
        /*0014*/ 	.word	0xfffffffd
	.align		4
        /*0018*/ 	.word	0x00000000
	.align		4
        /*001c*/ 	.word	0xfffffffc


//--------------------- .text.triton_poi_fused__to_copy_11 --------------------------
	.section	.text.triton_poi_fused__to_copy_11,"ax",@progbits
	.align	128
        .global         triton_poi_fused__to_copy_11
        .type           triton_poi_fused__to_copy_11,@function
        .size           triton_poi_fused__to_copy_11,(.L_x_1 - triton_poi_fused__to_copy_11)
        .other          triton_poi_fused__to_copy_11,@"STO_CUDA_ENTRY STV_DEFAULT"
triton_poi_fused__to_copy_11:
.text.triton_poi_fused__to_copy_11:
[----:B------:R-:W0:Y:S02]  /*0000*/  LDC R1, c[0x0][0x28] ;  /* 0x00000a00ff017b82 */ /* 0x000e240000000800 */
[----:B------:R-:W1:Y:S01]  /*0010*/  S2R R0, SR_TID.X ;  /* 0x0000000000007919 */ /* 0x000e620000002100 */
[----:B------:R-:W-:Y:S01]  /*0020*/  IMAD.MOV.U32 R7, RZ, RZ, 0x3f000000 ;  /* 0x3f000000ff077424 */ /* 0x000fe200078e00ff */
[----:B------:R-:W2:Y:S01]  /*0030*/  LDC.64 R2, c[0x0][0x210] ;  /* 0x00008400ff027b82 */ /* 0x000ea20000000a00 */
[----:B------:R-:W3:Y:S01]  /*0040*/  S2R R5, SR_CTAID.X ;  /* 0x0000000000057919 */ /* 0x000ee20000002500 */
[----:B-1----:R-:W-:-:S05]  /*0050*/  LOP3.LUT R0, R0, 0x7f, RZ, 0xc0, !PT ;  /* 0x0000007f00007812 */ /* 0x002fca00078ec0ff */
[----:B---3--:R-:W-:-:S04]  /*0060*/  IMAD R5, R5, 0x80, R0 ;  /* 0x0000008005057824 */ /* 0x008fc800078e0200 */
[C---:B--2---:R-:W-:Y:S01]  /*0070*/  IMAD.WIDE R2, R5.reuse, 0x8, R2 ;  /* 0x0000000805027825 */ /* 0x044fe200078e0202 */
[----:B------:R-:W-:Y:S02]  /*0080*/  I2FP.F32.S32 R0, R5 ;  /* 0x0000000500007245 */ /* 0x000fe40000201400 */
[----:B------:R-:W-:-:S03]  /*0090*/  ISETP.GE.AND P0, PT, R5, 0x100, PT ;  /* 0x000001000500780c */ /* 0x000fc60003f06270 */
[----:B------:R-:W-:-:S04]  /*00a0*/  FADD R0, R0, 0.5 ;  /* 0x3f00000000007421 */ /* 0x000fc80000000000 */
[----:B------:R-:W-:-:S05]  /*00b0*/  FFMA R0, R0, R7, -0.5 ;  /* 0xbf00000000007423 */ /* 0x000fca0000000007 */
[----:B------:R-:W-:-:S04]  /*00c0*/  FMNMX R0, RZ, R0, !PT ;  /* 0x00000000ff007209 */ /* 0x000fc80007800000 */
[----:B------:R-:W1:Y:S02]  /*00d0*/  F2I.TRUNC.NTZ R4, R0 ;  /* 0x0000000000047305 */ /* 0x000e64000020f100 */
[----:B-1----:R-:W-:Y:S01]  /*00e0*/  SHF.R.S32.HI R5, RZ, 0x1f, R4 ;  /* 0x0000001fff057819 */ /* 0x002fe20000011404 */
[----:B------:R-:W-:Y:S06]  /*00f0*/  @P0 EXIT ;  /* 0x000000000000094d */ /* 0x000fec0003800000 */
[----:B------:R-:W-:Y:S02]  /*0100*/  ULDC.64 UR4, c[0x0][0x208] ;  /* 0x0000820000047ab9 */ /* 0x000fe40000000a00 */
[----:B------:R-:W-:Y:S01]  /*0110*/  STG.E.64 desc[UR4][R2.64], R4 ;  /* 0x0000000402007986 */ /* 0x000fe2000c101b04 */
[----:B------:R-:W-:Y:S05]  /*0120*/  EXIT ;  /* 0x000000000000794d */ /* 0x000fea0003800000 */
.L_x_0:
[----:B------:R-:W-:-:S00]  /*0130*/  BRA `(.L_x_0) ;  /* 0xfffffffc00fc7947 */ /* 0x000fc0000383ffff */
[----:B------:R-:W-:-:S00]  /*0140*/  NOP ;  /* 0x0000000000007918 */ /* 0x000fc00000000000 */
        /* <DEDUP_REMOVED lines=11> */
.L_x_1:


//--------------------- .nv.constant0.triton_poi_fused__to_copy_11 --------------------------
	.section	.nv.constant0.triton_poi_fused__to_copy_11,"a",@progbits
	.sectionflags	@""
	.align	4
.nv.constant0.triton_poi_fused__to_copy_11:
	.zero		540
